//
// Generated by NVIDIA NVVM Compiler
//
// Compiler Build ID: CL-36424714
// Cuda compilation tools, release 13.0, V13.0.88
// Based on NVVM 20.0.0
//

.version 9.0
.target sm_100
.address_size 64

	// .globl	_Z13simple_kernelv
.global .align 4 .u32 flag;

.visible .entry _Z13simple_kernelv()
{
	.reg .pred 	%p<4>;
	.reg .b32 	%r<4>;

	mov.u32 	%r1, %ctaid.x;
	setp.eq.s32 	%p1, %r1, 0;
	@%p1 bra 	$L__BB0_5;
	setp.ne.s32 	%p2, %r1, 1;
	@%p2 bra 	$L__BB0_4;
$L__BB0_2:
	ld.volatile.global.u32 	%r2, [flag];
	setp.ne.s32 	%p3, %r2, 1;
	@%p3 bra 	$L__BB0_2;
	membar.gl;
$L__BB0_4:
	ret;
$L__BB0_5:
	membar.gl;
	mov.b32 	%r3, 1;
	st.volatile.global.u32 	[flag], %r3;
	bra.uni 	$L__BB0_4;

}


// ===== COMPILED SASS (sm_100) =====

	.target	sm_100

	.elftype	@"ET_EXEC"


//--------------------- .note.nv.tkinfo           --------------------------
	.section	.note.nv.tkinfo,"",@"SHT_NOTE"
	.sectionflags	@"SHF_NOTE_NV_TKINFO"
	.tkinfo
        /*0018*/ 	.word	0x00000002
        /*0030*/ 	.string	""
        /*0030*/ 	.string	"ptxas"
        /*0030*/ 	.string	"Cuda compilation tools, release 13.0, V13.0.88"
        /*0030*/ 	.string	"Build cuda_13.0.r13.0/compiler.36424714_0"
        /*0030*/ 	.string	"-arch sm_100 -m 64 "



//--------------------- .note.nv.cuinfo           --------------------------
	.section	.note.nv.cuinfo,"",@"SHT_NOTE"
	.sectionflags	@"SHF_NOTE_NV_CUINFO"
        /*0018*/ 	.short	0x0002
        /*001a*/ 	.short	0x0064
        /*001c*/ 	.short	0x0082
	.zero		2


//--------------------- .nv.info                  --------------------------
	.section	.nv.info,"",@"SHT_CUDA_INFO"
	.align	4


	//----- nvinfo : EIATTR_REGCOUNT
	.align		4
        /*0000*/ 	.byte	0x04, 0x2f
        /*0002*/ 	.short	(.L_2 - .L_1)
	.align		4
.L_1:
        /*0004*/ 	.word	index@(_Z13simple_kernelv)
        /*0008*/ 	.word	0x00000008


	//----- nvinfo : EIATTR_FRAME_SIZE
	.align		4
.L_2:
        /*000c*/ 	.byte	0x04, 0x11
        /*000e*/ 	.short	(.L_4 - .L_3)
	.align		4
.L_3:
        /*0010*/ 	.word	index@(_Z13simple_kernelv)
        /*0014*/ 	.word	0x00000000


	//----- nvinfo : EIATTR_MIN_STACK_SIZE
	.align		4
.L_4:
        /*0018*/ 	.byte	0x04, 0x12
        /*001a*/ 	.short	(.L_6 - .L_5)
	.align		4
.L_5:
        /*001c*/ 	.word	index@(_Z13simple_kernelv)
        /*0020*/ 	.word	0x00000000
.L_6:


//--------------------- .nv.compat                --------------------------
	.section	.nv.compat,"",@"SHT_CUDA_COMPAT_INFO"
	.align	4
        /*0000*/ 	.byte	0x02, 0x09, 0x00, 0x00, 0x02, 0x02, 0x01, 0x00, 0x02, 0x05, 0x05, 0x00, 0x03, 0x07, 0x01, 0x01
        /*0010*/ 	.byte	0x02, 0x03, 0x00, 0x00, 0x02, 0x06, 0x01, 0x00, 0x04, 0x0b, 0x08, 0x00, 0x09, 0x00, 0x00, 0x00
        /*0020*/ 	.byte	0x00, 0x00, 0x00, 0x00


//--------------------- .nv.info._Z13simple_kernelv --------------------------
	.section	.nv.info._Z13simple_kernelv,"",@"SHT_CUDA_INFO"
	.sectionflags	@""
	.align	4


	//----- nvinfo : EIATTR_CUDA_API_VERSION
	.align		4
        /*0000*/ 	.byte	0x04, 0x37
        /*0002*/ 	.short	(.L_8 - .L_7)
.L_7:
        /*0004*/ 	.word	0x00000082


	//----- nvinfo : EIATTR_SPARSE_MMA_MASK
	.align		4
.L_8:
        /*0008*/ 	.byte	0x03, 0x50
        /*000a*/ 	.short	0x0000


	//----- nvinfo : EIATTR_MAXREG_COUNT
	.align		4
        /*000c*/ 	.byte	0x03, 0x1b
        /*000e*/ 	.short	0x00ff


	//----- nvinfo : EIATTR_MERCURY_ISA_VERSION
	.align		4
        /*0010*/ 	.byte	0x03, 0x5f
        /*0012*/ 	.short	0x0101


	//----- nvinfo : EIATTR_VRC_CTA_INIT_COUNT
	.align		4
        /*0014*/ 	.byte	0x02, 0x4a
	.zero		1
	.zero		1


	//----- nvinfo : EIATTR_EXIT_INSTR_OFFSETS
	.align		4
        /*0018*/ 	.byte	0x04, 0x1c
        /*001a*/ 	.short	(.L_10 - .L_9)


	//   ....[0]....
.L_9:
        /*001c*/ 	.word	0x00000060


	//   ....[1]....
        /*0020*/ 	.word	0x000000f0


	//   ....[2]....
        /*0024*/ 	.word	0x00000170


	//----- nvinfo : EIATTR_SW_WAR
	.align		4
.L_10:
        /*0028*/ 	.byte	0x04, 0x36
        /*002a*/ 	.short	(.L_12 - .L_11)
.L_11:
        /*002c*/ 	.word	0x00000008
.L_12:


//--------------------- .nv.callgraph             --------------------------
	.section	.nv.callgraph,"",@"SHT_CUDA_CALLGRAPH"
	.align	4
	.sectionentsize	8
	.align		4
        /*0000*/ 	.word	0x00000000
	.align		4
        /*0004*/ 	.word	0xffffffff
	.align		4
        /*0008*/ 	.word	0x00000000
	.align		4
        /*000c*/ 	.word	0xfffffffe
	.align		4
        /*0010*/ 	.word	0x00000000
	.align		4
        /*0014*/ 	.word	0xfffffffd
	.align		4
        /*0018*/ 	.word	0x00000000
	.align		4
        /*001c*/ 	.word	0xfffffffc


//--------------------- .nv.constant4             --------------------------
	.section	.nv.constant4,"a",@progbits
	.align	8
	.align		8
.nv.constant4:
        /*0000*/ 	.dword	flag


//--------------------- .text._Z13simple_kernelv  --------------------------
	.section	.text._Z13simple_kernelv,"ax",@progbits
	.align	128
        .global         _Z13simple_kernelv
        .type           _Z13simple_kernelv,@function
        .size           _Z13simple_kernelv,(.L_x_3 - _Z13simple_kernelv)
        .other          _Z13simple_kernelv,@"STO_CUDA_ENTRY STV_DEFAULT"
_Z13simple_kernelv:
.text._Z13simple_kernelv:
[----:B------:R-:W-:Y:S01]  /*0000*/  LDC R1, c[0x0][0x37c] ;  /* 0x0000df00ff017b82 */ /* 0x000fe20000000800 */
[----:B------:R-:W0:Y:S01]  /*0010*/  S2R R0, SR_CTAID.X ;  /* 0x0000000000007919 */ /* 0x000e220000002500 */
[----:B------:R-:W1:Y:S01]  /*0020*/  LDCU.64 UR4, c[0x0][0x358] ;  /* 0x00006b00ff0477ac */ /* 0x000e620008000a00 */
[----:B0-----:R-:W-:-:S13]  /*0030*/  ISETP.NE.AND P0, PT, R0, RZ, PT ;  /* 0x000000ff0000720c */ /* 0x001fda0003f05270 */
[----:B-1----:R-:W-:Y:S05]  /*0040*/  @!P0 BRA `(.L_x_0) ;  /* 0x00000000002c8947 */ /* 0x002fea0003800000 */
[----:B------:R-:W-:-:S13]  /*0050*/  ISETP.NE.AND P0, PT, R0, 0x1, PT ;  /* 0x000000010000780c */ /* 0x000fda0003f05270 */
[----:B------:R-:W-:Y:S05]  /*0060*/  @P0 EXIT ;  /* 0x000000000000094d */ /* 0x000fea0003800000 */
[----:B------:R-:W0:Y:S02]  /*0070*/  LDC.64 R2, c[0x4][RZ] ;  /* 0x01000000ff027b82 */ /* 0x000e240000000a00 */
.L_x_1:
[----:B0-----:R-:W2:Y:S02]  /*0080*/  LDG.E.STRONG.SYS R0, desc[UR4][R2.64] ;  /* 0x0000000402007981 */ /* 0x001ea4000c1f5900 */
[----:B--2---:R-:W-:-:S13]  /*0090*/  ISETP.NE.AND P0, PT, R0, 0x1, PT ;  /* 0x000000010000780c */ /* 0x004fda0003f05270 */
[----:B------:R-:W-:Y:S05]  /*00a0*/  @P0 BRA `(.L_x_1) ;  /* 0xfffffffc00f40947 */ /* 0x000fea000383ffff */
[----:B------:R-:W-:Y:S06]  /*00b0*/  MEMBAR.SC.GPU ;  /* 0x0000000000007992 */ /* 0x000fec0000002000 */
[----:B------:R-:W-:-:S00]  /*00c0*/  ERRBAR ;  /* 0x00000000000079ab */ /* 0x000fc00000000000 */
[----:B------:R-:W-:Y:S06]  /*00d0*/  CGAERRBAR ;  /* 0x00000000000075ab */ /* 0x000fec0000000000 */
[----:B------:R-:W-:Y:S01]  /*00e0*/  CCTL.IVALL ;  /* 0x00000000ff00798f */ /* 0x000fe20002000000 */
[----:B------:R-:W-:Y:S05]  /*00f0*/  EXIT ;  /* 0x000000000000794d */ /* 0x000fea0003800000 */
.L_x_0:
[----:B------:R-:W0:Y:S01]  /*0100*/  LDC.64 R2, c[0x4][RZ] ;  /* 0x01000000ff027b82 */ /* 0x000e220000000a00 */
[----:B------:R-:W-:Y:S01]  /*0110*/  IMAD.MOV.U32 R5, RZ, RZ, 0x1 ;  /* 0x00000001ff057424 */ /* 0x000fe200078e00ff */
[----:B------:R-:W-:Y:S06]  /*0120*/  MEMBAR.SC.GPU ;  /* 0x0000000000007992 */ /* 0x000fec0000002000 */
[----:B------:R-:W-:-:S00]  /*0130*/  ERRBAR ;  /* 0x00000000000079ab */ /* 0x000fc00000000000 */
[----:B------:R-:W-:Y:S06]  /*0140*/  CGAERRBAR ;  /* 0x00000000000075ab */ /* 0x000fec0000000000 */
[----:B------:R-:W-:Y:S04]  /*0150*/  CCTL.IVALL ;  /* 0x00000000ff00798f */ /* 0x000fe80002000000 */
[----:B0-----:R-:W-:Y:S01]  /*0160*/  STG.E.STRONG.SYS desc[UR4][R2.64], R5 ;  /* 0x0000000502007986 */ /* 0x001fe2000c115904 */
[----:B------:R-:W-:Y:S05]  /*0170*/  EXIT ;  /* 0x000000000000794d */ /* 0x000fea0003800000 */
.L_x_2:
[----:B------:R-:W-:-:S00]  /*0180*/  BRA `(.L_x_2) ;  /* 0xfffffffc00fc7947 */ /* 0x000fc0000383ffff */
[----:B------:R-:W-:-:S00]  /*0190*/  NOP ;  /* 0x0000000000007918 */ /* 0x000fc00000000000 */
        /* <DEDUP_REMOVED lines=14> */
.L_x_3:


//--------------------- .nv.shared.reserved.0     --------------------------
	.section	.nv.shared.reserved.0,"aw",@nobits
	.weak		__nv_reservedSMEM_offset_0_alias
	.size		__nv_reservedSMEM_offset_0_alias, 0, 64
	.other		__nv_reservedSMEM_offset_0_alias,@"STO_CUDA_RESERVED_SHARED STV_DEFAULT"
__nv_reservedSMEM_offset_0_alias:
	.zero		0
	.zero		64


//--------------------- .nv.global                --------------------------
	.section	.nv.global,"aw",@nobits
	.align	4
.nv.global:
	.type		flag,@object
	.size		flag,(.L_0 - flag)
flag:
	.zero		4
.L_0:


//--------------------- .nv.constant0._Z13simple_kernelv --------------------------
	.section	.nv.constant0._Z13simple_kernelv,"a",@progbits
	.sectionflags	@""
	.align	4
.nv.constant0._Z13simple_kernelv:
	.zero		896


//--------------------- SYMBOLS --------------------------

	.type		.nv.reservedSmem.offset0,@object
	.size		.nv.reservedSmem.offset0,0x4
